//
// Generated by NVIDIA NVVM Compiler
//
// Compiler Build ID: CL-36424714
// Cuda compilation tools, release 13.0, V13.0.88
// Based on NVVM 20.0.0
//

.version 9.0
.target sm_100
.address_size 64

	// .globl	_Z7dummy_dIiEvPT_

.visible .entry _Z7dummy_dIiEvPT_(
	.param .u64 .ptr .align 1 _Z7dummy_dIiEvPT__param_0
)
{
	.reg .b32 	%r<3>;
	.reg .b64 	%rd<5>;

	ld.param.u64 	%rd1, [_Z7dummy_dIiEvPT__param_0];
	cvta.to.global.u64 	%rd2, %rd1;
	mov.u32 	%r1, %tid.x;
	add.s32 	%r2, %r1, -127;
	mul.wide.u32 	%rd3, %r1, 4;
	add.s64 	%rd4, %rd2, %rd3;
	st.global.u32 	[%rd4], %r2;
	ret;

}


// ===== COMPILED SASS (sm_100) =====

	.target	sm_100

	.elftype	@"ET_EXEC"


//--------------------- .note.nv.tkinfo           --------------------------
	.section	.note.nv.tkinfo,"",@"SHT_NOTE"
	.sectionflags	@"SHF_NOTE_NV_TKINFO"
	.tkinfo
        /*0018*/ 	.word	0x00000002
        /*0030*/ 	.string	""
        /*0030*/ 	.string	"ptxas"
        /*0030*/ 	.string	"Cuda compilation tools, release 13.0, V13.0.88"
        /*0030*/ 	.string	"Build cuda_13.0.r13.0/compiler.36424714_0"
        /*0030*/ 	.string	"-arch sm_100 -m 64 "



//--------------------- .note.nv.cuinfo           --------------------------
	.section	.note.nv.cuinfo,"",@"SHT_NOTE"
	.sectionflags	@"SHF_NOTE_NV_CUINFO"
        /*0018*/ 	.short	0x0002
        /*001a*/ 	.short	0x0064
        /*001c*/ 	.short	0x0082
	.zero		2


//--------------------- .nv.info                  --------------------------
	.section	.nv.info,"",@"SHT_CUDA_INFO"
	.align	4


	//----- nvinfo : EIATTR_REGCOUNT
	.align		4
        /*0000*/ 	.byte	0x04, 0x2f
        /*0002*/ 	.short	(.L_1 - .L_0)
	.align		4
.L_0:
        /*0004*/ 	.word	index@(_Z7dummy_dIiEvPT_)
        /*0008*/ 	.word	0x00000008


	//----- nvinfo : EIATTR_FRAME_SIZE
	.align		4
.L_1:
        /*000c*/ 	.byte	0x04, 0x11
        /*000e*/ 	.short	(.L_3 - .L_2)
	.align		4
.L_2:
        /*0010*/ 	.word	index@(_Z7dummy_dIiEvPT_)
        /*0014*/ 	.word	0x00000000


	//----- nvinfo : EIATTR_MIN_STACK_SIZE
	.align		4
.L_3:
        /*0018*/ 	.byte	0x04, 0x12
        /*001a*/ 	.short	(.L_5 - .L_4)
	.align		4
.L_4:
        /*001c*/ 	.word	index@(_Z7dummy_dIiEvPT_)
        /*0020*/ 	.word	0x00000000
.L_5:


//--------------------- .nv.compat                --------------------------
	.section	.nv.compat,"",@"SHT_CUDA_COMPAT_INFO"
	.align	4
        /*0000*/ 	.byte	0x02, 0x09, 0x00, 0x00, 0x02, 0x02, 0x01, 0x00, 0x02, 0x05, 0x05, 0x00, 0x03, 0x07, 0x01, 0x01
        /*0010*/ 	.byte	0x02, 0x03, 0x00, 0x00, 0x02, 0x06, 0x01, 0x00, 0x04, 0x0b, 0x08, 0x00, 0x09, 0x00, 0x00, 0x00
        /*0020*/ 	.byte	0x00, 0x00, 0x00, 0x00


//--------------------- .nv.info._Z7dummy_dIiEvPT_ --------------------------
	.section	.nv.info._Z7dummy_dIiEvPT_,"",@"SHT_CUDA_INFO"
	.sectionflags	@""
	.align	4


	//----- nvinfo : EIATTR_CUDA_API_VERSION
	.align		4
        /*0000*/ 	.byte	0x04, 0x37
        /*0002*/ 	.short	(.L_7 - .L_6)
.L_6:
        /*0004*/ 	.word	0x00000082


	//----- nvinfo : EIATTR_KPARAM_INFO
	.align		4
.L_7:
        /*0008*/ 	.byte	0x04, 0x17
        /*000a*/ 	.short	(.L_9 - .L_8)
.L_8:
        /*000c*/ 	.word	0x00000000
        /*0010*/ 	.short	0x0000
        /*0012*/ 	.short	0x0000
        /*0014*/ 	.byte	0x00, 0xf5, 0x21, 0x00


	//----- nvinfo : EIATTR_SPARSE_MMA_MASK
	.align		4
.L_9:
        /*0018*/ 	.byte	0x03, 0x50
        /*001a*/ 	.short	0x0000


	//----- nvinfo : EIATTR_MAXREG_COUNT
	.align		4
        /*001c*/ 	.byte	0x03, 0x1b
        /*001e*/ 	.short	0x00ff


	//----- nvinfo : EIATTR_MERCURY_ISA_VERSION
	.align		4
        /*0020*/ 	.byte	0x03, 0x5f
        /*0022*/ 	.short	0x0101


	//----- nvinfo : EIATTR_VRC_CTA_INIT_COUNT
	.align		4
        /*0024*/ 	.byte	0x02, 0x4a
	.zero		1
	.zero		1


	//----- nvinfo : EIATTR_EXIT_INSTR_OFFSETS
	.align		4
        /*0028*/ 	.byte	0x04, 0x1c
        /*002a*/ 	.short	(.L_11 - .L_10)


	//   ....[0]....
.L_10:
        /*002c*/ 	.word	0x00000070


	//----- nvinfo : EIATTR_CBANK_PARAM_SIZE
	.align		4
.L_11:
        /*0030*/ 	.byte	0x03, 0x19
        /*0032*/ 	.short	0x0008


	//----- nvinfo : EIATTR_PARAM_CBANK
	.align		4
        /*0034*/ 	.byte	0x04, 0x0a
        /*0036*/ 	.short	(.L_13 - .L_12)
	.align		4
.L_12:
        /*0038*/ 	.word	index@(.nv.constant0._Z7dummy_dIiEvPT_)
        /*003c*/ 	.short	0x0380
        /*003e*/ 	.short	0x0008


	//----- nvinfo : EIATTR_SW_WAR
	.align		4
.L_13:
        /*0040*/ 	.byte	0x04, 0x36
        /*0042*/ 	.short	(.L_15 - .L_14)
.L_14:
        /*0044*/ 	.word	0x00000008
.L_15:


//--------------------- .nv.callgraph             --------------------------
	.section	.nv.callgraph,"",@"SHT_CUDA_CALLGRAPH"
	.align	4
	.sectionentsize	8
	.align		4
        /*0000*/ 	.word	0x00000000
	.align		4
        /*0004*/ 	.word	0xffffffff
	.align		4
        /*0008*/ 	.word	0x00000000
	.align		4
        /*000c*/ 	.word	0xfffffffe
	.align		4
        /*0010*/ 	.word	0x00000000
	.align		4
        /*0014*/ 	.word	0xfffffffd
	.align		4
        /*0018*/ 	.word	0x00000000
	.align		4
        /*001c*/ 	.word	0xfffffffc


//--------------------- .text._Z7dummy_dIiEvPT_   --------------------------
	.section	.text._Z7dummy_dIiEvPT_,"ax",@progbits
	.align	128
        .global         _Z7dummy_dIiEvPT_
        .type           _Z7dummy_dIiEvPT_,@function
        .size           _Z7dummy_dIiEvPT_,(.L_x_1 - _Z7dummy_dIiEvPT_)
        .other          _Z7dummy_dIiEvPT_,@"STO_CUDA_ENTRY STV_DEFAULT"
_Z7dummy_dIiEvPT_:
.text._Z7dummy_dIiEvPT_:
[----:B------:R-:W-:Y:S01]  /*0000*/  LDC R1, c[0x0][0x37c] ;  /* 0x0000df00ff017b82 */ /* 0x000fe20000000800 */
[----:B------:R-:W0:Y:S07]  /*0010*/  S2R R5, SR_TID.X ;  /* 0x0000000000057919 */ /* 0x000e2e0000002100 */
[----:B------:R-:W0:Y:S01]  /*0020*/  LDC.64 R2, c[0x0][0x380] ;  /* 0x0000e000ff027b82 */ /* 0x000e220000000a00 */
[----:B------:R-:W1:Y:S01]  /*0030*/  LDCU.64 UR4, c[0x0][0x358] ;  /* 0x00006b00ff0477ac */ /* 0x000e620008000a00 */
[C---:B0-----:R-:W-:Y:S01]  /*0040*/  IMAD.WIDE.U32 R2, R5.reuse, 0x4, R2 ;  /* 0x0000000405027825 */ /* 0x041fe200078e0002 */
[----:B------:R-:W-:-:S05]  /*0050*/  IADD3 R5, PT, PT, R5, -0x7f, RZ ;  /* 0xffffff8105057810 */ /* 0x000fca0007ffe0ff */
[----:B-1----:R-:W-:Y:S01]  /*0060*/  STG.E desc[UR4][R2.64], R5 ;  /* 0x0000000502007986 */ /* 0x002fe2000c101904 */
[----:B------:R-:W-:Y:S05]  /*0070*/  EXIT ;  /* 0x000000000000794d */ /* 0x000fea0003800000 */
.L_x_0:
[----:B------:R-:W-:-:S00]  /*0080*/  BRA `(.L_x_0) ;  /* 0xfffffffc00fc7947 */ /* 0x000fc0000383ffff */
[----:B------:R-:W-:-:S00]  /*0090*/  NOP ;  /* 0x0000000000007918 */ /* 0x000fc00000000000 */
        /* <DEDUP_REMOVED lines=14> */
.L_x_1:


//--------------------- .nv.shared.reserved.0     --------------------------
	.section	.nv.shared.reserved.0,"aw",@nobits
	.weak		__nv_reservedSMEM_offset_0_alias
	.size		__nv_reservedSMEM_offset_0_alias, 0, 64
	.other		__nv_reservedSMEM_offset_0_alias,@"STO_CUDA_RESERVED_SHARED STV_DEFAULT"
__nv_reservedSMEM_offset_0_alias:
	.zero		0
	.zero		64


//--------------------- .nv.constant0._Z7dummy_dIiEvPT_ --------------------------
	.section	.nv.constant0._Z7dummy_dIiEvPT_,"a",@progbits
	.sectionflags	@""
	.align	4
.nv.constant0._Z7dummy_dIiEvPT_:
	.zero		904


//--------------------- SYMBOLS --------------------------

	.type		.nv.reservedSmem.offset0,@object
	.size		.nv.reservedSmem.offset0,0x4
